	.headerflags	@"EF_CUDA_TEXMODE_UNIFIED EF_CUDA_64BIT_ADDRESS EF_CUDA_SM86 EF_CUDA_VIRTUAL_SM(EF_CUDA_SM86)"
	.elftype	@"ET_EXEC"


//--------------------- .nv.info                  --------------------------
	.section	.nv.info,"",@"SHT_CUDA_INFO"
	.align	4


	//----- nvinfo : EIATTR_REGCOUNT
	.align		4
        /*0000*/ 	.byte	0x04, 0x2f
        /*0002*/ 	.short	(.L_3 - .L_2)
	.align		4
.L_2:
        /*0004*/ 	.word	index@(l2norm_fwd_kernel)
        /*0008*/ 	.word	0x00000015


	//----- nvinfo : EIATTR_MAX_STACK_SIZE
	.align		4
.L_3:
        /*000c*/ 	.byte	0x04, 0x23
        /*000e*/ 	.short	(.L_5 - .L_4)
	.align		4
.L_4:
        /*0010*/ 	.word	index@(l2norm_fwd_kernel)
        /*0014*/ 	.word	0x00000000


	//----- nvinfo : EIATTR_MIN_STACK_SIZE
	.align		4
.L_5:
        /*0018*/ 	.byte	0x04, 0x12
        /*001a*/ 	.short	(.L_7 - .L_6)
	.align		4
.L_6:
        /*001c*/ 	.word	index@(l2norm_fwd_kernel)
        /*0020*/ 	.word	0x00000000


	//----- nvinfo : EIATTR_FRAME_SIZE
	.align		4
.L_7:
        /*0024*/ 	.byte	0x04, 0x11
        /*0026*/ 	.short	(.L_9 - .L_8)
	.align		4
.L_8:
        /*0028*/ 	.word	index@(l2norm_fwd_kernel)
        /*002c*/ 	.word	0x00000000
.L_9:


//--------------------- .nv.info.l2norm_fwd_kernel --------------------------
	.section	.nv.info.l2norm_fwd_kernel,"",@"SHT_CUDA_INFO"
	.align	4


	//----- nvinfo : EIATTR_CUDA_API_VERSION
	.align		4
        /*0000*/ 	.byte	0x04, 0x37
        /*0002*/ 	.short	(.L_11 - .L_10)
.L_10:
        /*0004*/ 	.word	0x0000007b


	//----- nvinfo : EIATTR_SW2861232_WAR
	.align		4
.L_11:
        /*0008*/ 	.byte	0x01, 0x35
	.zero		2


	//----- nvinfo : EIATTR_PARAM_CBANK
	.align		4
        /*000c*/ 	.byte	0x04, 0x0a
        /*000e*/ 	.short	(.L_13 - .L_12)
	.align		4
.L_12:
        /*0010*/ 	.word	index@(.nv.constant0.l2norm_fwd_kernel)
        /*0014*/ 	.short	0x0160
        /*0016*/ 	.short	0x001c


	//----- nvinfo : EIATTR_CBANK_PARAM_SIZE
	.align		4
.L_13:
        /*0018*/ 	.byte	0x03, 0x19
        /*001a*/ 	.short	0x001c


	//----- nvinfo : EIATTR_KPARAM_INFO
	.align		4
        /*001c*/ 	.byte	0x04, 0x17
        /*001e*/ 	.short	(.L_15 - .L_14)
.L_14:
        /*0020*/ 	.word	0x00000000
        /*0024*/ 	.short	0x0003
        /*0026*/ 	.short	0x0018
        /*0028*/ 	.byte	0x00, 0xf0, 0x11, 0x00


	//----- nvinfo : EIATTR_KPARAM_INFO
	.align		4
.L_15:
        /*002c*/ 	.byte	0x04, 0x17
        /*002e*/ 	.short	(.L_17 - .L_16)
.L_16:
        /*0030*/ 	.word	0x00000000
        /*0034*/ 	.short	0x0002
        /*0036*/ 	.short	0x0010
        /*0038*/ 	.byte	0x00, 0xf0, 0x21, 0x00


	//----- nvinfo : EIATTR_KPARAM_INFO
	.align		4
.L_17:
        /*003c*/ 	.byte	0x04, 0x17
        /*003e*/ 	.short	(.L_19 - .L_18)
.L_18:
        /*0040*/ 	.word	0x00000000
        /*0044*/ 	.short	0x0001
        /*0046*/ 	.short	0x0008
        /*0048*/ 	.byte	0x00, 0xf0, 0x21, 0x00


	//----- nvinfo : EIATTR_KPARAM_INFO
	.align		4
.L_19:
        /*004c*/ 	.byte	0x04, 0x17
        /*004e*/ 	.short	(.L_21 - .L_20)
.L_20:
        /*0050*/ 	.word	0x00000000
        /*0054*/ 	.short	0x0000
        /*0056*/ 	.short	0x0000
        /*0058*/ 	.byte	0x00, 0xf0, 0x21, 0x00


	//----- nvinfo : EIATTR_MAXREG_COUNT
	.align		4
.L_21:
        /*005c*/ 	.byte	0x03, 0x1b
        /*005e*/ 	.short	0x0080


	//----- nvinfo : EIATTR_COOP_GROUP_MASK_REGIDS
	.align		4
        /*0060*/ 	.byte	0x04, 0x29
        /*0062*/ 	.short	(.L_23 - .L_22)


	//   ....[0]....
.L_22:
        /*0064*/ 	.word	0xffffffff


	//   ....[1]....
        /*0068*/ 	.word	0xffffffff


	//   ....[2]....
        /*006c*/ 	.word	0xffffffff


	//   ....[3]....
        /*0070*/ 	.word	0xffffffff


	//   ....[4]....
        /*0074*/ 	.word	0xffffffff


	//   ....[5]....
        /*0078*/ 	.word	0xffffffff


	//----- nvinfo : EIATTR_COOP_GROUP_INSTR_OFFSETS
	.align		4
.L_23:
        /*007c*/ 	.byte	0x04, 0x28
        /*007e*/ 	.short	(.L_25 - .L_24)


	//   ....[0]....
.L_24:
        /*0080*/ 	.word	0x00000200


	//   ....[1]....
        /*0084*/ 	.word	0x00000220


	//   ....[2]....
        /*0088*/ 	.word	0x00000240


	//   ....[3]....
        /*008c*/ 	.word	0x00000270


	//   ....[4]....
        /*0090*/ 	.word	0x00000290


	//   ....[5]....
        /*0094*/ 	.word	0x00000310


	//----- nvinfo : EIATTR_EXIT_INSTR_OFFSETS
	.align		4
.L_25:
        /*0098*/ 	.byte	0x04, 0x1c
        /*009a*/ 	.short	(.L_27 - .L_26)


	//   ....[0]....
.L_26:
        /*009c*/ 	.word	0x000004c0


	//   ....[1]....
        /*00a0*/ 	.word	0x00000520


	//----- nvinfo : EIATTR_MAX_THREADS
	.align		4
.L_27:
        /*00a4*/ 	.byte	0x04, 0x05
        /*00a6*/ 	.short	(.L_29 - .L_28)
.L_28:
        /*00a8*/ 	.word	0x00000200
        /*00ac*/ 	.word	0x00000001
        /*00b0*/ 	.word	0x00000001
.L_29:


//--------------------- .nv.rel.action            --------------------------
	.section	.nv.rel.action,"",@"SHT_CUDA_RELOCINFO"
	.align	8
	.sectionentsize	8
        /*0000*/ 	.byte	0x73, 0x00, 0x00, 0x00, 0x00, 0x00, 0x00, 0x00, 0x00, 0x00, 0x00, 0x11, 0x25, 0x00, 0x05, 0x36


//--------------------- .nv.constant0.l2norm_fwd_kernel --------------------------
	.section	.nv.constant0.l2norm_fwd_kernel,"a",@progbits
	.align	4
.nv.constant0.l2norm_fwd_kernel:
	.zero		380


//--------------------- .text.l2norm_fwd_kernel   --------------------------
	.section	.text.l2norm_fwd_kernel,"ax",@progbits
	.sectionflags	@"SHF_BARRIERS=1"
	.sectioninfo	@"SHI_REGISTERS=21"
	.align	128
        .global         l2norm_fwd_kernel
        .type           l2norm_fwd_kernel,@function
        .size           l2norm_fwd_kernel,(.L_x_1 - l2norm_fwd_kernel)
        .other          l2norm_fwd_kernel,@"STO_CUDA_ENTRY STV_DEFAULT"
l2norm_fwd_kernel:
.text.l2norm_fwd_kernel:
[----:B------:R-:W-:-:S02]  /*0000*/  IMAD.MOV.U32 R1, RZ, RZ, c[0x0][0x28] ;  /* 0x00000a00ff017624 */ /* 0x000fc400078e00ff */
[----:B------:R-:W0:Y:S01]  /*0010*/  S2R R2, SR_TID.X ;  /* 0x0000000000027919 */ /* 0x000e220000002100 */
[----:B------:R-:W-:-:S03]  /*0020*/  ULDC.64 UR4, c[0x0][0x118] ;  /* 0x0000460000047ab9 */ /* 0x000fc60000000a00 */
[----:B------:R-:W1:Y:S01]  /*0030*/  S2R R4, SR_CTAID.X ;  /* 0x0000000000047919 */ /* 0x000e620000002500 */
[----:B0-----:R-:W-:Y:S01]  /*0040*/  SHF.R.U32.HI R3, RZ, 0x6, R2 ;  /* 0x00000006ff037819 */ /* 0x001fe20000011602 */
[----:B------:R-:W-:Y:S02]  /*0050*/  IMAD.SHL.U32 R0, R2, 0x2, RZ ;  /* 0x0000000202007824 */ /* 0x000fe400078e00ff */
[----:B-1----:R-:W-:Y:S01]  /*0060*/  IMAD.SHL.U32 R4, R4, 0x8, RZ ;  /* 0x0000000804047824 */ /* 0x002fe200078e00ff */
[----:B------:R-:W-:Y:S02]  /*0070*/  SGXT.U32 R3, R3, 0x3 ;  /* 0x000000030303781a */ /* 0x000fe40000000000 */
[----:B------:R-:W-:Y:S02]  /*0080*/  LOP3.LUT R6, R0, 0x7e, RZ, 0xc0, !PT ;  /* 0x0000007e00067812 */ /* 0x000fe400078ec0ff */
[----:B------:R-:W-:Y:S02]  /*0090*/  LOP3.LUT R9, R4, R3, RZ, 0xfc, !PT ;  /* 0x0000000304097212 */ /* 0x000fe400078efcff */
[----:B------:R-:W-:Y:S01]  /*00a0*/  SHF.R.S32.HI R0, RZ, 0x1f, R4 ;  /* 0x0000001fff007819 */ /* 0x000fe20000011404 */
[----:B------:R-:W-:Y:S01]  /*00b0*/  IMAD.WIDE.U32 R6, R6, 0x2, RZ ;  /* 0x0000000206067825 */ /* 0x000fe200078e00ff */
[----:B------:R-:W-:-:S03]  /*00c0*/  ISETP.GE.U32.AND P0, PT, R9, 0xf70, PT ;  /* 0x00000f700900780c */ /* 0x000fc60003f06070 */
[C---:B------:R-:W-:Y:S01]  /*00d0*/  IMAD.SHL.U32 R5, R9.reuse, 0x100, RZ ;  /* 0x0000010009057824 */ /* 0x040fe200078e00ff */
[----:B------:R-:W-:Y:S02]  /*00e0*/  SHF.L.U64.HI R9, R9, 0x8, R0 ;  /* 0x0000000809097819 */ /* 0x000fe40000010200 */
[----:B------:R-:W-:Y:S02]  /*00f0*/  ISETP.GE.U32.AND.EX P0, PT, R0, RZ, PT, P0 ;  /* 0x000000ff0000720c */ /* 0x000fe40003f06100 */
[----:B------:R-:W-:Y:S02]  /*0100*/  LOP3.LUT R6, R5, R6, RZ, 0xfc, !PT ;  /* 0x0000000605067212 */ /* 0x000fe400078efcff */
[----:B------:R-:W-:Y:S01]  /*0110*/  LOP3.LUT R5, R9, R7, RZ, 0xfc, !PT ;  /* 0x0000000709057212 */ /* 0x000fe200078efcff */
[----:B------:R-:W-:Y:S01]  /*0120*/  IMAD.MOV.U32 R9, RZ, RZ, RZ ;  /* 0x000000ffff097224 */ /* 0x000fe200078e00ff */
[----:B------:R-:W-:-:S04]  /*0130*/  IADD3 R10, P1, R6, c[0x0][0x160], RZ ;  /* 0x00005800060a7a10 */ /* 0x000fc80007f3e0ff */
[----:B------:R-:W-:-:S05]  /*0140*/  IADD3.X R11, R5, c[0x0][0x164], RZ, P1, !PT ;  /* 0x00005900050b7a10 */ /* 0x000fca0000ffe4ff */
[----:B------:R-:W2:Y:S01]  /*0150*/  @!P0 LDG.E R9, [R10.64] ;  /* 0x000000040a098981 */ /* 0x000ea2000c1e1900 */
[C---:B------:R-:W-:Y:S01]  /*0160*/  LOP3.LUT P1, RZ, R2.reuse, 0x1f, RZ, 0xc0, !PT ;  /* 0x0000001f02ff7812 */ /* 0x040fe2000782c0ff */
[----:B------:R-:W-:Y:S01]  /*0170*/  IMAD.SHL.U32 R16, R3, 0x8, RZ ;  /* 0x0000000803107824 */ /* 0x000fe200078e00ff */
[----:B------:R-:W-:Y:S02]  /*0180*/  ISETP.GE.AND P2, PT, R2, 0x10, PT ;  /* 0x000000100200780c */ /* 0x000fe40003f46270 */
[----:B------:R-:W-:Y:S02]  /*0190*/  SHF.R.U32.HI R15, RZ, 0x3, R2 ;  /* 0x00000003ff0f7819 */ /* 0x000fe40000011602 */
[----:B------:R-:W-:Y:S02]  /*01a0*/  IADD3 R6, P3, R6, c[0x0][0x168], RZ ;  /* 0x00005a0006067a10 */ /* 0x000fe40007f7e0ff */
[----:B------:R-:W-:Y:S01]  /*01b0*/  LOP3.LUT R15, R16, 0x4, R15, 0xf8, !PT ;  /* 0x00000004100f7812 */ /* 0x000fe200078ef80f */
[----:B--2---:R-:W-:-:S02]  /*01c0*/  HADD2.F32 R7, -RZ, R9.H1_H1 ;  /* 0x30000009ff077230 */ /* 0x004fc40000004100 */
[----:B------:R-:W-:-:S03]  /*01d0*/  HADD2.F32 R18, -RZ, R9.H0_H0 ;  /* 0x20000009ff127230 */ /* 0x000fc60000004100 */
[----:B------:R-:W-:-:S04]  /*01e0*/  FMUL R9, R7, R7 ;  /* 0x0000000707097220 */ /* 0x000fc80000400000 */
[----:B------:R-:W-:-:S05]  /*01f0*/  FFMA R9, R18, R18, R9 ;  /* 0x0000001212097223 */ /* 0x000fca0000000009 */
[----:B------:R-:W0:Y:S02]  /*0200*/  SHFL.BFLY PT, R12, R9, 0x10, 0x1f ;  /* 0x0e001f00090c7f89 */ /* 0x000e2400000e0000 */
[----:B0-----:R-:W-:-:S05]  /*0210*/  FADD R12, R9, R12 ;  /* 0x0000000c090c7221 */ /* 0x001fca0000000000 */
[----:B------:R-:W0:Y:S02]  /*0220*/  SHFL.BFLY PT, R13, R12, 0x8, 0x1f ;  /* 0x0d001f000c0d7f89 */ /* 0x000e2400000e0000 */
[----:B0-----:R-:W-:-:S05]  /*0230*/  FADD R13, R12, R13 ;  /* 0x0000000d0c0d7221 */ /* 0x001fca0000000000 */
[----:B------:R-:W0:Y:S02]  /*0240*/  SHFL.BFLY PT, R14, R13, 0x4, 0x1f ;  /* 0x0c801f000d0e7f89 */ /* 0x000e2400000e0000 */
[----:B0-----:R-:W-:Y:S01]  /*0250*/  FADD R14, R13, R14 ;  /* 0x0000000e0d0e7221 */ /* 0x001fe20000000000 */
[----:B------:R-:W-:-:S04]  /*0260*/  LOP3.LUT R13, R4, 0x7, R2, 0xf8, !PT ;  /* 0x00000007040d7812 */ /* 0x000fc800078ef802 */
[----:B------:R-:W0:Y:S02]  /*0270*/  SHFL.BFLY PT, R11, R14, 0x2, 0x1f ;  /* 0x0c401f000e0b7f89 */ /* 0x000e2400000e0000 */
[----:B0-----:R-:W-:-:S05]  /*0280*/  FADD R11, R14, R11 ;  /* 0x0000000b0e0b7221 */ /* 0x001fca0000000000 */
[----:B------:R-:W0:Y:S02]  /*0290*/  SHFL.BFLY PT, R10, R11, 0x1, 0x1f ;  /* 0x0c201f000b0a7f89 */ /* 0x000e2400000e0000 */
[----:B0-----:R-:W-:Y:S01]  /*02a0*/  FADD R12, R11, R10 ;  /* 0x0000000a0b0c7221 */ /* 0x001fe20000000000 */
[----:B------:R-:W-:-:S04]  /*02b0*/  LOP3.LUT R10, R2, 0x1, RZ, 0xc0, !PT ;  /* 0x00000001020a7812 */ /* 0x000fc800078ec0ff */
[----:B------:R-:W-:Y:S04]  /*02c0*/  @!P1 STS [R15], R12 ;  /* 0x0000000c0f009388 */ /* 0x000fe80000000800 */
[----:B------:R-:W-:Y:S06]  /*02d0*/  BAR.SYNC 0x0 ;  /* 0x0000000000007b1d */ /* 0x000fec0000000000 */
[----:B------:R-:W0:Y:S01]  /*02e0*/  @!P2 LDS R8, [R2.X4] ;  /* 0x000000000208a984 */ /* 0x000e220000004800 */
[----:B------:R-:W-:-:S04]  /*02f0*/  ISETP.NE.U32.AND P1, PT, R10, 0x1, PT ;  /* 0x000000010a00780c */ /* 0x000fc80003f25070 */
[----:B------:R-:W-:Y:S01]  /*0300*/  ISETP.LT.AND P1, PT, R2, 0x10, P1 ;  /* 0x000000100200780c */ /* 0x000fe20000f21270 */
[----:B0-----:R-:W0:Y:S02]  /*0310*/  SHFL.BFLY PT, R9, R8, 0x1, 0x1f ;  /* 0x0c201f0008097f89 */ /* 0x001e2400000e0000 */
[----:B0-----:R-:W-:Y:S01]  /*0320*/  FADD R9, R8, R9 ;  /* 0x0000000908097221 */ /* 0x001fe20000000000 */
[----:B------:R-:W-:-:S09]  /*0330*/  IMAD.MOV.U32 R8, RZ, RZ, 0x3e800000 ;  /* 0x3e800000ff087424 */ /* 0x000fd200078e00ff */
[----:B------:R-:W-:Y:S04]  /*0340*/  @P1 STS [R2.X4], R9 ;  /* 0x0000000902001388 */ /* 0x000fe80000004800 */
[----:B------:R-:W-:Y:S06]  /*0350*/  BAR.SYNC 0x0 ;  /* 0x0000000000007b1d */ /* 0x000fec0000000000 */
[----:B------:R-:W0:Y:S02]  /*0360*/  LDS R10, [R3.X8] ;  /* 0x00000000030a7984 */ /* 0x000e240000008800 */
[----:B0-----:R-:W-:-:S04]  /*0370*/  FADD R10, R10, c[0x0][0x178] ;  /* 0x00005e000a0a7621 */ /* 0x001fc80000000000 */
[----:B------:R-:W0:Y:S02]  /*0380*/  MUFU.SQRT R11, R10 ;  /* 0x0000000a000b7308 */ /* 0x000e240000002000 */
[C---:B0-----:R-:W-:Y:S02]  /*0390*/  FSETP.GT.AND P1, PT, R11.reuse, 8.50705917302346158658e+37, PT ;  /* 0x7e8000000b00780b */ /* 0x041fe40003f24000 */
[----:B------:R-:W-:Y:S02]  /*03a0*/  FSETP.GEU.AND P2, PT, R11, 1.175494350822287508e-38, PT ;  /* 0x008000000b00780b */ /* 0x000fe40003f4e000 */
[----:B------:R-:W-:-:S09]  /*03b0*/  FSEL R8, R8, 1, P1 ;  /* 0x3f80000008087808 */ /* 0x000fd20000800000 */
[----:B------:R-:W-:Y:S01]  /*03c0*/  @P1 FMUL R11, R11, 0.25 ;  /* 0x3e8000000b0b1820 */ /* 0x000fe20000400000 */
[----:B------:R-:W-:Y:S01]  /*03d0*/  LOP3.LUT P1, RZ, R2, 0x1f8, RZ, 0xc0, !PT ;  /* 0x000001f802ff7812 */ /* 0x000fe2000782c0ff */
[----:B------:R-:W-:Y:S02]  /*03e0*/  @!P2 FMUL R8, R8, 16777216 ;  /* 0x4b8000000808a820 */ /* 0x000fe40000400000 */
[----:B------:R-:W-:Y:S01]  /*03f0*/  @!P2 FMUL R11, R11, 16777216 ;  /* 0x4b8000000b0ba820 */ /* 0x000fe20000400000 */
[----:B------:R-:W-:-:S04]  /*0400*/  ISETP.LT.U32.AND P2, PT, R13, 0xf70, PT ;  /* 0x00000f700d00780c */ /* 0x000fc80003f41070 */
[----:B------:R-:W-:Y:S01]  /*0410*/  ISETP.LT.U32.AND.EX P1, PT, R0, RZ, !P1, P2 ;  /* 0x000000ff0000720c */ /* 0x000fe20004f21120 */
[----:B------:R-:W0:Y:S02]  /*0420*/  MUFU.RCP R11, R11 ;  /* 0x0000000b000b7308 */ /* 0x000e240000001000 */
[----:B0-----:R-:W-:-:S04]  /*0430*/  FMUL R8, R11, R8 ;  /* 0x000000080b087220 */ /* 0x001fc80000400000 */
[-C--:B------:R-:W-:Y:S01]  /*0440*/  FMUL R4, R18, R8.reuse ;  /* 0x0000000812047220 */ /* 0x080fe20000400000 */
[----:B------:R-:W-:Y:S01]  /*0450*/  FMUL R9, R7, R8 ;  /* 0x0000000807097220 */ /* 0x000fe20000400000 */
[----:B------:R-:W-:-:S04]  /*0460*/  IADD3.X R7, R5, c[0x0][0x16c], RZ, P3, !PT ;  /* 0x00005b0005077a10 */ /* 0x000fc80001ffe4ff */
[----:B------:R-:W-:-:S05]  /*0470*/  F2FP.PACK_AB R9, R9, R4 ;  /* 0x000000040909723e */ /* 0x000fca00000000ff */
[----:B------:R-:W-:Y:S04]  /*0480*/  @!P0 STG.E [R6.64], R9 ;  /* 0x0000000906008986 */ /* 0x000fe8000c101904 */
[----:B------:R-:W-:Y:S06]  /*0490*/  BAR.SYNC 0x0 ;  /* 0x0000000000007b1d */ /* 0x000fec0000000000 */
[----:B------:R-:W-:Y:S04]  /*04a0*/  STS [R3.X4], R8 ;  /* 0x0000000803007388 */ /* 0x000fe80000004800 */
[----:B------:R-:W-:Y:S06]  /*04b0*/  BAR.SYNC 0x0 ;  /* 0x0000000000007b1d */ /* 0x000fec0000000000 */
[----:B------:R-:W-:Y:S05]  /*04c0*/  @!P1 EXIT ;  /* 0x000000000000994d */ /* 0x000fea0003800000 */
[----:B------:R-:W-:Y:S02]  /*04d0*/  LOP3.LUT R4, R2, 0x7, RZ, 0xc0, !PT ;  /* 0x0000000702047812 */ /* 0x000fe400078ec0ff */
[----:B------:R-:W-:-:S03]  /*04e0*/  LEA R2, P0, R13, c[0x0][0x170], 0x2 ;  /* 0x00005c000d027a11 */ /* 0x000fc600078010ff */
[----:B------:R-:W0:Y:S01]  /*04f0*/  LDS R5, [R4.X4] ;  /* 0x0000000004057984 */ /* 0x000e220000004800 */
[----:B------:R-:W-:-:S05]  /*0500*/  LEA.HI.X R3, R13, c[0x0][0x174], R0, 0x2, P0 ;  /* 0x00005d000d037a11 */ /* 0x000fca00000f1400 */
[----:B0-----:R-:W-:Y:S01]  /*0510*/  STG.E [R2.64], R5 ;  /* 0x0000000502007986 */ /* 0x001fe2000c101904 */
[----:B------:R-:W-:Y:S05]  /*0520*/  EXIT ;  /* 0x000000000000794d */ /* 0x000fea0003800000 */
.L_x_0:
[----:B------:R-:W-:-:S00]  /*0530*/  BRA `(.L_x_0) ;  /* 0xfffffff000007947 */ /* 0x000fc0000383ffff */
[----:B------:R-:W-:-:S00]  /*0540*/  NOP ;  /* 0x0000000000007918 */ /* 0x000fc00000000000 */
        /* <DEDUP_REMOVED lines=11> */
.L_x_1:


//--------------------- .nv.global.init           --------------------------
	.section	.nv.global.init,"aw",@progbits
.nv.global.init:
	.type		_$_str,@object
	.size		_$_str,(_$_str_$_2 - _$_str)
_$_str:
        /*0000*/ 	.byte	0x5f, 0x5f, 0x43, 0x55, 0x44, 0x41, 0x5f, 0x46, 0x54, 0x5a, 0x00
	.type		_$_str_$_2,@object
	.size		_$_str_$_2,(.L_1 - _$_str_$_2)
_$_str_$_2:
        /*000b*/ 	.byte	0x5f, 0x5f, 0x43, 0x55, 0x44, 0x41, 0x5f, 0x50, 0x52, 0x45, 0x43, 0x5f, 0x53, 0x51, 0x52, 0x54
        /*001b*/ 	.byte	0x00
.L_1:


//--------------------- .nv.shared.l2norm_fwd_kernel --------------------------
	.section	.nv.shared.l2norm_fwd_kernel,"aw",@nobits
	.align	16
